//
// Generated by NVIDIA NVVM Compiler
//
// Compiler Build ID: CL-36424714
// Cuda compilation tools, release 13.0, V13.0.88
// Based on NVVM 20.0.0
//

.version 9.0
.target sm_100
.address_size 64

	// .globl	_Z17rusonov_update_p2PdPKdS1_ddi

.visible .entry _Z17rusonov_update_p2PdPKdS1_ddi(
	.param .u64 .ptr .align 1 _Z17rusonov_update_p2PdPKdS1_ddi_param_0,
	.param .u64 .ptr .align 1 _Z17rusonov_update_p2PdPKdS1_ddi_param_1,
	.param .u64 .ptr .align 1 _Z17rusonov_update_p2PdPKdS1_ddi_param_2,
	.param .f64 _Z17rusonov_update_p2PdPKdS1_ddi_param_3,
	.param .f64 _Z17rusonov_update_p2PdPKdS1_ddi_param_4,
	.param .u32 _Z17rusonov_update_p2PdPKdS1_ddi_param_5
)
{
	.reg .pred 	%p<6>;
	.reg .b32 	%r<15>;
	.reg .b64 	%rd<23>;
	.reg .b64 	%fd<33>;

	ld.param.f64 	%fd1, [_Z17rusonov_update_p2PdPKdS1_ddi_param_3];
	ld.param.u32 	%r2, [_Z17rusonov_update_p2PdPKdS1_ddi_param_5];
	mov.u32 	%r3, %ctaid.x;
	mov.u32 	%r4, %ntid.x;
	mov.u32 	%r5, %tid.x;
	mad.lo.s32 	%r1, %r3, %r4, %r5;
	setp.ge.s32 	%p1, %r1, %r2;
	@%p1 bra 	$L__BB0_2;
	ld.param.f64 	%fd32, [_Z17rusonov_update_p2PdPKdS1_ddi_param_4];
	ld.param.u64 	%rd22, [_Z17rusonov_update_p2PdPKdS1_ddi_param_2];
	ld.param.u64 	%rd21, [_Z17rusonov_update_p2PdPKdS1_ddi_param_1];
	ld.param.u64 	%rd20, [_Z17rusonov_update_p2PdPKdS1_ddi_param_0];
	cvta.to.global.u64 	%rd4, %rd21;
	cvta.to.global.u64 	%rd5, %rd22;
	cvta.to.global.u64 	%rd6, %rd20;
	add.s32 	%r6, %r1, 1;
	add.s32 	%r7, %r1, 2;
	setp.eq.s32 	%p2, %r6, %r2;
	selp.b32 	%r8, 0, %r6, %p2;
	selp.b32 	%r9, 1, %r7, %p2;
	setp.eq.s32 	%p3, %r9, %r2;
	selp.b32 	%r10, 0, %r9, %p3;
	setp.eq.s32 	%p4, %r1, 0;
	selp.b32 	%r11, %r2, %r1, %p4;
	add.s32 	%r12, %r11, -2;
	setp.eq.s32 	%p5, %r12, -1;
	add.s32 	%r13, %r2, -1;
	selp.b32 	%r14, %r13, %r12, %p5;
	mul.wide.s32 	%rd7, %r1, 8;
	add.s64 	%rd8, %rd4, %rd7;
	ld.global.f64 	%fd3, [%rd8];
	div.rn.f64 	%fd4, %fd32, 0d4038000000000000;
	mul.wide.s32 	%rd9, %r10, 8;
	add.s64 	%rd10, %rd4, %rd9;
	ld.global.f64 	%fd5, [%rd10];
	add.f64 	%fd6, %fd5, %fd5;
	mul.wide.s32 	%rd11, %r8, 8;
	add.s64 	%rd12, %rd4, %rd11;
	ld.global.f64 	%fd7, [%rd12];
	mul.f64 	%fd8, %fd7, 0d401C000000000000;
	sub.f64 	%fd9, %fd8, %fd6;
	mul.wide.s32 	%rd13, %r11, 8;
	add.s64 	%rd14, %rd4, %rd13;
	ld.global.f64 	%fd10, [%rd14+-8];
	mul.f64 	%fd11, %fd10, 0d401C000000000000;
	sub.f64 	%fd12, %fd9, %fd11;
	mul.wide.s32 	%rd15, %r14, 8;
	add.s64 	%rd16, %rd4, %rd15;
	ld.global.f64 	%fd13, [%rd16];
	fma.rn.f64 	%fd14, %fd13, 0d4000000000000000, %fd12;
	mul.f64 	%fd15, %fd4, %fd14;
	sub.f64 	%fd16, %fd3, %fd15;
	mul.f64 	%fd17, %fd32, 0dC008000000000000;
	mul.f64 	%fd18, %fd17, 0d3FC0000000000000;
	add.s64 	%rd17, %rd5, %rd11;
	ld.global.f64 	%fd19, [%rd17];
	add.s64 	%rd18, %rd5, %rd13;
	ld.global.f64 	%fd20, [%rd18+-8];
	sub.f64 	%fd21, %fd19, %fd20;
	fma.rn.f64 	%fd22, %fd18, %fd21, %fd16;
	div.rn.f64 	%fd23, %fd1, 0d4038000000000000;
	mul.f64 	%fd24, %fd7, 0d4010000000000000;
	sub.f64 	%fd25, %fd5, %fd24;
	fma.rn.f64 	%fd26, %fd3, 0d4018000000000000, %fd25;
	mul.f64 	%fd27, %fd10, 0d4010000000000000;
	sub.f64 	%fd28, %fd26, %fd27;
	add.f64 	%fd29, %fd13, %fd28;
	mul.f64 	%fd30, %fd23, %fd29;
	sub.f64 	%fd31, %fd22, %fd30;
	add.s64 	%rd19, %rd6, %rd7;
	st.global.f64 	[%rd19], %fd31;
$L__BB0_2:
	ret;

}


// ===== COMPILED SASS (sm_100) =====

	.target	sm_100

	.elftype	@"ET_EXEC"


//--------------------- .note.nv.tkinfo           --------------------------
	.section	.note.nv.tkinfo,"",@"SHT_NOTE"
	.sectionflags	@"SHF_NOTE_NV_TKINFO"
	.tkinfo
        /*0018*/ 	.word	0x00000002
        /*0030*/ 	.string	""
        /*0030*/ 	.string	"ptxas"
        /*0030*/ 	.string	"Cuda compilation tools, release 13.0, V13.0.88"
        /*0030*/ 	.string	"Build cuda_13.0.r13.0/compiler.36424714_0"
        /*0030*/ 	.string	"-arch sm_100 -m 64 "



//--------------------- .note.nv.cuinfo           --------------------------
	.section	.note.nv.cuinfo,"",@"SHT_NOTE"
	.sectionflags	@"SHF_NOTE_NV_CUINFO"
        /*0018*/ 	.short	0x0002
        /*001a*/ 	.short	0x0064
        /*001c*/ 	.short	0x0082
	.zero		2


//--------------------- .nv.info                  --------------------------
	.section	.nv.info,"",@"SHT_CUDA_INFO"
	.align	4


	//----- nvinfo : EIATTR_REGCOUNT
	.align		4
        /*0000*/ 	.byte	0x04, 0x2f
        /*0002*/ 	.short	(.L_1 - .L_0)
	.align		4
.L_0:
        /*0004*/ 	.word	index@(_Z17rusonov_update_p2PdPKdS1_ddi)
        /*0008*/ 	.word	0x00000020


	//----- nvinfo : EIATTR_FRAME_SIZE
	.align		4
.L_1:
        /*000c*/ 	.byte	0x04, 0x11
        /*000e*/ 	.short	(.L_3 - .L_2)
	.align		4
.L_2:
        /*0010*/ 	.word	index@($__internal_0_$__cuda_sm20_div_rn_f64_full)
        /*0014*/ 	.word	0x00000000


	//----- nvinfo : EIATTR_FRAME_SIZE
	.align		4
.L_3:
        /*0018*/ 	.byte	0x04, 0x11
        /*001a*/ 	.short	(.L_5 - .L_4)
	.align		4
.L_4:
        /*001c*/ 	.word	index@(_Z17rusonov_update_p2PdPKdS1_ddi)
        /*0020*/ 	.word	0x00000000


	//----- nvinfo : EIATTR_MIN_STACK_SIZE
	.align		4
.L_5:
        /*0024*/ 	.byte	0x04, 0x12
        /*0026*/ 	.short	(.L_7 - .L_6)
	.align		4
.L_6:
        /*0028*/ 	.word	index@(_Z17rusonov_update_p2PdPKdS1_ddi)
        /*002c*/ 	.word	0x00000000
.L_7:


//--------------------- .nv.compat                --------------------------
	.section	.nv.compat,"",@"SHT_CUDA_COMPAT_INFO"
	.align	4
        /*0000*/ 	.byte	0x02, 0x09, 0x00, 0x00, 0x02, 0x02, 0x01, 0x00, 0x02, 0x05, 0x05, 0x00, 0x03, 0x07, 0x01, 0x01
        /*0010*/ 	.byte	0x02, 0x03, 0x00, 0x00, 0x02, 0x06, 0x01, 0x00, 0x04, 0x0b, 0x08, 0x00, 0x01, 0x00, 0x00, 0x00
        /*0020*/ 	.byte	0x00, 0x00, 0x00, 0x00


//--------------------- .nv.info._Z17rusonov_update_p2PdPKdS1_ddi --------------------------
	.section	.nv.info._Z17rusonov_update_p2PdPKdS1_ddi,"",@"SHT_CUDA_INFO"
	.sectionflags	@""
	.align	4


	//----- nvinfo : EIATTR_CUDA_API_VERSION
	.align		4
        /*0000*/ 	.byte	0x04, 0x37
        /*0002*/ 	.short	(.L_9 - .L_8)
.L_8:
        /*0004*/ 	.word	0x00000082


	//----- nvinfo : EIATTR_KPARAM_INFO
	.align		4
.L_9:
        /*0008*/ 	.byte	0x04, 0x17
        /*000a*/ 	.short	(.L_11 - .L_10)
.L_10:
        /*000c*/ 	.word	0x00000000
        /*0010*/ 	.short	0x0005
        /*0012*/ 	.short	0x0028
        /*0014*/ 	.byte	0x00, 0xf0, 0x11, 0x00


	//----- nvinfo : EIATTR_KPARAM_INFO
	.align		4
.L_11:
        /*0018*/ 	.byte	0x04, 0x17
        /*001a*/ 	.short	(.L_13 - .L_12)
.L_12:
        /*001c*/ 	.word	0x00000000
        /*0020*/ 	.short	0x0004
        /*0022*/ 	.short	0x0020
        /*0024*/ 	.byte	0x00, 0xf0, 0x21, 0x00


	//----- nvinfo : EIATTR_KPARAM_INFO
	.align		4
.L_13:
        /*0028*/ 	.byte	0x04, 0x17
        /*002a*/ 	.short	(.L_15 - .L_14)
.L_14:
        /*002c*/ 	.word	0x00000000
        /*0030*/ 	.short	0x0003
        /*0032*/ 	.short	0x0018
        /*0034*/ 	.byte	0x00, 0xf0, 0x21, 0x00


	//----- nvinfo : EIATTR_KPARAM_INFO
	.align		4
.L_15:
        /*0038*/ 	.byte	0x04, 0x17
        /*003a*/ 	.short	(.L_17 - .L_16)
.L_16:
        /*003c*/ 	.word	0x00000000
        /*0040*/ 	.short	0x0002
        /*0042*/ 	.short	0x0010
        /*0044*/ 	.byte	0x00, 0xf5, 0x21, 0x00


	//----- nvinfo : EIATTR_KPARAM_INFO
	.align		4
.L_17:
        /*0048*/ 	.byte	0x04, 0x17
        /*004a*/ 	.short	(.L_19 - .L_18)
.L_18:
        /*004c*/ 	.word	0x00000000
        /*0050*/ 	.short	0x0001
        /*0052*/ 	.short	0x0008
        /*0054*/ 	.byte	0x00, 0xf5, 0x21, 0x00


	//----- nvinfo : EIATTR_KPARAM_INFO
	.align		4
.L_19:
        /*0058*/ 	.byte	0x04, 0x17
        /*005a*/ 	.short	(.L_21 - .L_20)
.L_20:
        /*005c*/ 	.word	0x00000000
        /*0060*/ 	.short	0x0000
        /*0062*/ 	.short	0x0000
        /*0064*/ 	.byte	0x00, 0xf5, 0x21, 0x00


	//----- nvinfo : EIATTR_SPARSE_MMA_MASK
	.align		4
.L_21:
        /*0068*/ 	.byte	0x03, 0x50
        /*006a*/ 	.short	0x0000


	//----- nvinfo : EIATTR_MAXREG_COUNT
	.align		4
        /*006c*/ 	.byte	0x03, 0x1b
        /*006e*/ 	.short	0x00ff


	//----- nvinfo : EIATTR_MERCURY_ISA_VERSION
	.align		4
        /*0070*/ 	.byte	0x03, 0x5f
        /*0072*/ 	.short	0x0101


	//----- nvinfo : EIATTR_VRC_CTA_INIT_COUNT
	.align		4
        /*0074*/ 	.byte	0x02, 0x4a
	.zero		1
	.zero		1


	//----- nvinfo : EIATTR_EXIT_INSTR_OFFSETS
	.align		4
        /*0078*/ 	.byte	0x04, 0x1c
        /*007a*/ 	.short	(.L_23 - .L_22)


	//   ....[0]....
.L_22:
        /*007c*/ 	.word	0x00000070


	//   ....[1]....
        /*0080*/ 	.word	0x00000680


	//----- nvinfo : EIATTR_CRS_STACK_SIZE
	.align		4
.L_23:
        /*0084*/ 	.byte	0x04, 0x1e
        /*0086*/ 	.short	(.L_25 - .L_24)
.L_24:
        /*0088*/ 	.word	0x00000000


	//----- nvinfo : EIATTR_CBANK_PARAM_SIZE
	.align		4
.L_25:
        /*008c*/ 	.byte	0x03, 0x19
        /*008e*/ 	.short	0x002c


	//----- nvinfo : EIATTR_PARAM_CBANK
	.align		4
        /*0090*/ 	.byte	0x04, 0x0a
        /*0092*/ 	.short	(.L_27 - .L_26)
	.align		4
.L_26:
        /*0094*/ 	.word	index@(.nv.constant0._Z17rusonov_update_p2PdPKdS1_ddi)
        /*0098*/ 	.short	0x0380
        /*009a*/ 	.short	0x002c


	//----- nvinfo : EIATTR_SW_WAR
	.align		4
.L_27:
        /*009c*/ 	.byte	0x04, 0x36
        /*009e*/ 	.short	(.L_29 - .L_28)
.L_28:
        /*00a0*/ 	.word	0x00000008
.L_29:


//--------------------- .nv.callgraph             --------------------------
	.section	.nv.callgraph,"",@"SHT_CUDA_CALLGRAPH"
	.align	4
	.sectionentsize	8
	.align		4
        /*0000*/ 	.word	0x00000000
	.align		4
        /*0004*/ 	.word	0xffffffff
	.align		4
        /*0008*/ 	.word	0x00000000
	.align		4
        /*000c*/ 	.word	0xfffffffe
	.align		4
        /*0010*/ 	.word	0x00000000
	.align		4
        /*0014*/ 	.word	0xfffffffd
	.align		4
        /*0018*/ 	.word	0x00000000
	.align		4
        /*001c*/ 	.word	0xfffffffc


//--------------------- .text._Z17rusonov_update_p2PdPKdS1_ddi --------------------------
	.section	.text._Z17rusonov_update_p2PdPKdS1_ddi,"ax",@progbits
	.align	128
        .global         _Z17rusonov_update_p2PdPKdS1_ddi
        .type           _Z17rusonov_update_p2PdPKdS1_ddi,@function
        .size           _Z17rusonov_update_p2PdPKdS1_ddi,(.L_x_8 - _Z17rusonov_update_p2PdPKdS1_ddi)
        .other          _Z17rusonov_update_p2PdPKdS1_ddi,@"STO_CUDA_ENTRY STV_DEFAULT"
_Z17rusonov_update_p2PdPKdS1_ddi:
.text._Z17rusonov_update_p2PdPKdS1_ddi:
[----:B------:R-:W-:Y:S01]  /*0000*/  LDC R1, c[0x0][0x37c] ;  /* 0x0000df00ff017b82 */ /* 0x000fe20000000800 */
[----:B------:R-:W0:Y:S07]  /*0010*/  S2R R5, SR_TID.X ;  /* 0x0000000000057919 */ /* 0x000e2e0000002100 */
[----:B------:R-:W0:Y:S08]  /*0020*/  S2UR UR4, SR_CTAID.X ;  /* 0x00000000000479c3 */ /* 0x000e300000002500 */
[----:B------:R-:W0:Y:S08]  /*0030*/  LDC R2, c[0x0][0x360] ;  /* 0x0000d800ff027b82 */ /* 0x000e300000000800 */
[----:B------:R-:W1:Y:S01]  /*0040*/  LDC R3, c[0x0][0x3a8] ;  /* 0x0000ea00ff037b82 */ /* 0x000e620000000800 */
[----:B0-----:R-:W-:-:S05]  /*0050*/  IMAD R2, R2, UR4, R5 ;  /* 0x0000000402027c24 */ /* 0x001fca000f8e0205 */
[----:B-1----:R-:W-:-:S13]  /*0060*/  ISETP.GE.AND P0, PT, R2, R3, PT ;  /* 0x000000030200720c */ /* 0x002fda0003f06270 */
[----:B------:R-:W-:Y:S05]  /*0070*/  @P0 EXIT ;  /* 0x000000000000094d */ /* 0x000fea0003800000 */
[----:B------:R-:W0:Y:S01]  /*0080*/  LDC.64 R14, c[0x0][0x388] ;  /* 0x0000e200ff0e7b82 */ /* 0x000e220000000a00 */
[----:B------:R-:W1:Y:S01]  /*0090*/  LDCU.64 UR16, c[0x0][0x358] ;  /* 0x00006b00ff1077ac */ /* 0x000e620008000a00 */
[----:B------:R-:W2:Y:S01]  /*00a0*/  MUFU.RCP64H R5, 24 ;  /* 0x4038000000057908 */ /* 0x000ea20000001800 */
[----:B------:R-:W-:Y:S02]  /*00b0*/  IMAD.MOV.U32 R8, RZ, RZ, 0x0 ;  /* 0x00000000ff087424 */ /* 0x000fe400078e00ff */
[----:B------:R-:W-:Y:S02]  /*00c0*/  IMAD.MOV.U32 R9, RZ, RZ, 0x40380000 ;  /* 0x40380000ff097424 */ /* 0x000fe400078e00ff */
[----:B------:R-:W-:Y:S01]  /*00d0*/  IMAD.MOV.U32 R4, RZ, RZ, 0x1 ;  /* 0x00000001ff047424 */ /* 0x000fe200078e00ff */
[----:B------:R-:W3:Y:S01]  /*00e0*/  LDC.64 R10, c[0x0][0x3a0] ;  /* 0x0000e800ff0a7b82 */ /* 0x000ee20000000a00 */
[----:B0-----:R-:W-:-:S06]  /*00f0*/  IMAD.WIDE R14, R2, 0x8, R14 ;  /* 0x00000008020e7825 */ /* 0x001fcc00078e020e */
[----:B-1----:R-:W5:Y:S01]  /*0100*/  LDG.E.64 R14, desc[UR16][R14.64] ;  /* 0x000000100e0e7981 */ /* 0x002f62000c1e1b00 */
[----:B--2---:R-:W-:Y:S01]  /*0110*/  DFMA R6, R4, -R8, 1 ;  /* 0x3ff000000406742b */ /* 0x004fe20000000808 */
[C---:B------:R-:W-:Y:S01]  /*0120*/  ISETP.NE.AND P0, PT, R2.reuse, RZ, PT ;  /* 0x000000ff0200720c */ /* 0x040fe20003f05270 */
[----:B------:R-:W-:Y:S01]  /*0130*/  UMOV UR6, URZ ;  /* 0x000000ff00067c82 */ /* 0x000fe20008000000 */
[----:B------:R-:W-:Y:S01]  /*0140*/  IADD3 R0, PT, PT, R2, 0x1, RZ ;  /* 0x0000000102007810 */ /* 0x000fe20007ffe0ff */
[----:B------:R-:W-:-:S04]  /*0150*/  UMOV UR7, 0x40380000 ;  /* 0x4038000000077882 */ /* 0x000fc80000000000 */
[----:B------:R-:W-:-:S08]  /*0160*/  DFMA R6, R6, R6, R6 ;  /* 0x000000060606722b */ /* 0x000fd00000000006 */
[----:B------:R-:W-:-:S08]  /*0170*/  DFMA R6, R4, R6, R4 ;  /* 0x000000060406722b */ /* 0x000fd00000000004 */
[C---:B------:R-:W-:Y:S01]  /*0180*/  DFMA R4, R6.reuse, -R8, 1 ;  /* 0x3ff000000604742b */ /* 0x040fe20000000808 */
[----:B------:R-:W0:Y:S07]  /*0190*/  LDC R9, c[0x0][0x3a4] ;  /* 0x0000e900ff097b82 */ /* 0x000e2e0000000800 */
[----:B------:R-:W-:-:S08]  /*01a0*/  DFMA R4, R6, R4, R6 ;  /* 0x000000040604722b */ /* 0x000fd00000000006 */
[----:B---3--:R-:W-:-:S08]  /*01b0*/  DMUL R16, R4, R10 ;  /* 0x0000000a04107228 */ /* 0x008fd00000000000 */
[----:B------:R-:W-:Y:S01]  /*01c0*/  DFMA R6, R16, -24, R10 ;  /* 0xc03800001006782b */ /* 0x000fe2000000000a */
[----:B0-----:R-:W-:-:S07]  /*01d0*/  FSETP.GEU.AND P4, PT, |R9|, 6.5827683646048100446e-37, PT ;  /* 0x036000000900780b */ /* 0x001fce0003f8e200 */
[----:B------:R-:W-:Y:S01]  /*01e0*/  DFMA R16, R4, R6, R16 ;  /* 0x000000060410722b */ /* 0x000fe20000000010 */
[CC--:B------:R-:W-:Y:S01]  /*01f0*/  SEL R4, R2.reuse, R3.reuse, P0 ;  /* 0x0000000302047207 */ /* 0x0c0fe20000000000 */
[----:B------:R-:W-:Y:S01]  /*0200*/  VIADD R5, R2, 0x2 ;  /* 0x0000000202057836 */ /* 0x000fe20000000000 */
[----:B------:R-:W-:-:S03]  /*0210*/  ISETP.NE.AND P0, PT, R0, R3, PT ;  /* 0x000000030000720c */ /* 0x000fc60003f05270 */
[----:B------:R-:W-:Y:S01]  /*0220*/  VIADD R6, R4, 0xfffffffe ;  /* 0xfffffffe04067836 */ /* 0x000fe20000000000 */
[----:B------:R-:W-:-:S03]  /*0230*/  SEL R8, R5, 0x1, P0 ;  /* 0x0000000105087807 */ /* 0x000fc60000000000 */
[----:B------:R-:W-:Y:S01]  /*0240*/  FFMA R7, RZ, 2.875, R17 ;  /* 0x40380000ff077823 */ /* 0x000fe20000000011 */
[----:B------:R-:W-:Y:S02]  /*0250*/  SEL R5, R0, RZ, P0 ;  /* 0x000000ff00057207 */ /* 0x000fe40000000000 */
[----:B------:R-:W-:Y:S02]  /*0260*/  ISETP.NE.AND P2, PT, R6, -0x1, PT ;  /* 0xffffffff0600780c */ /* 0x000fe40003f45270 */
[----:B------:R-:W-:Y:S02]  /*0270*/  FSETP.GT.AND P3, PT, |R7|, 1.469367938527859385e-39, PT ;  /* 0x001000000700780b */ /* 0x000fe40003f64200 */
[----:B------:R-:W-:-:S04]  /*0280*/  ISETP.NE.AND P1, PT, R8, R3, PT ;  /* 0x000000030800720c */ /* 0x000fc80003f25270 */
[----:B------:R-:W-:-:S05]  /*0290*/  SEL R7, R8, RZ, P1 ;  /* 0x000000ff08077207 */ /* 0x000fca0000800000 */
[----:B------:R-:W-:Y:S02]  /*02a0*/  @!P2 VIADD R6, R3, 0xffffffff ;  /* 0xffffffff0306a836 */ /* 0x000fe40000000000 */
[----:B------:R-:W-:Y:S05]  /*02b0*/  @P3 BRA P4, `(.L_x_0) ;  /* 0x0000000000143947 */ /* 0x000fea0002000000 */
[----:B------:R-:W-:Y:S01]  /*02c0*/  MOV R0, 0x2f0 ;  /* 0x000002f000007802 */ /* 0x000fe20000000f00 */
[----:B------:R-:W0:Y:S06]  /*02d0*/  LDCU.64 UR10, c[0x0][0x3a0] ;  /* 0x00007400ff0a77ac */ /* 0x000e2c0008000a00 */
[----:B0----5:R-:W-:Y:S05]  /*02e0*/  CALL.REL.NOINC `($__internal_0_$__cuda_sm20_div_rn_f64_full) ;  /* 0x0000000000e87944 */ /* 0x021fea0003c00000 */
[----:B------:R-:W-:Y:S02]  /*02f0*/  IMAD.U32 R16, RZ, RZ, UR4 ;  /* 0x00000004ff107e24 */ /* 0x000fe4000f8e00ff */
[----:B------:R-:W-:-:S07]  /*0300*/  IMAD.U32 R17, RZ, RZ, UR5 ;  /* 0x00000005ff117e24 */ /* 0x000fce000f8e00ff */
.L_x_0:
[----:B------:R-:W0:Y:S08]  /*0310*/  LDC.64 R18, c[0x0][0x388] ;  /* 0x0000e200ff127b82 */ /* 0x000e300000000a00 */
[----:B------:R-:W1:Y:S01]  /*0320*/  LDC.64 R20, c[0x0][0x390] ;  /* 0x0000e400ff147b82 */ /* 0x000e620000000a00 */
[----:B------:R-:W2:Y:S01]  /*0330*/  MUFU.RCP64H R25, 24 ;  /* 0x4038000000197908 */ /* 0x000ea20000001800 */
[----:B------:R-:W-:Y:S01]  /*0340*/  MOV R22, 0x0 ;  /* 0x0000000000167802 */ /* 0x000fe20000000f00 */
[----:B------:R-:W-:-:S02]  /*0350*/  IMAD.MOV.U32 R23, RZ, RZ, 0x40380000 ;  /* 0x40380000ff177424 */ /* 0x000fc400078e00ff */
[----:B------:R-:W-:-:S03]  /*0360*/  IMAD.MOV.U32 R24, RZ, RZ, 0x1 ;  /* 0x00000001ff187424 */ /* 0x000fc600078e00ff */
[----:B------:R-:W3:Y:S01]  /*0370*/  LDC R0, c[0x0][0x39c] ;  /* 0x0000e700ff007b82 */ /* 0x000ee20000000800 */
[----:B0-----:R-:W-:-:S04]  /*0380*/  IMAD.WIDE R12, R7, 0x8, R18 ;  /* 0x00000008070c7825 */ /* 0x001fc800078e0212 */
[C-C-:B------:R-:W-:Y:S02]  /*0390*/  IMAD.WIDE R10, R5.reuse, 0x8, R18.reuse ;  /* 0x00000008050a7825 */ /* 0x140fe400078e0212 */
[----:B------:R-:W4:Y:S02]  /*03a0*/  LDG.E.64 R12, desc[UR16][R12.64] ;  /* 0x000000100c0c7981 */ /* 0x000f24000c1e1b00 */
[--C-:B------:R-:W-:Y:S02]  /*03b0*/  IMAD.WIDE R8, R4, 0x8, R18.reuse ;  /* 0x0000000804087825 */ /* 0x100fe400078e0212 */
[----:B------:R-:W4:Y:S02]  /*03c0*/  LDG.E.64 R10, desc[UR16][R10.64] ;  /* 0x000000100a0a7981 */ /* 0x000f24000c1e1b00 */
[----:B------:R-:W-:Y:S02]  /*03d0*/  IMAD.WIDE R6, R6, 0x8, R18 ;  /* 0x0000000806067825 */ /* 0x000fe400078e0212 */
[----:B------:R-:W4:Y:S04]  /*03e0*/  LDG.E.64 R8, desc[UR16][R8.64+-0x8] ;  /* 0xfffff81008087981 */ /* 0x000f28000c1e1b00 */
[----:B------:R-:W4:Y:S01]  /*03f0*/  LDG.E.64 R6, desc[UR16][R6.64] ;  /* 0x0000001006067981 */ /* 0x000f22000c1e1b00 */
[----:B-1----:R-:W-:-:S04]  /*0400*/  IMAD.WIDE R18, R5, 0x8, R20 ;  /* 0x0000000805127825 */ /* 0x002fc800078e0214 */
[----:B------:R-:W-:Y:S02]  /*0410*/  IMAD.WIDE R4, R4, 0x8, R20 ;  /* 0x0000000804047825 */ /* 0x000fe400078e0214 */
[----:B------:R-:W4:Y:S04]  /*0420*/  LDG.E.64 R18, desc[UR16][R18.64] ;  /* 0x0000001012127981 */ /* 0x000f28000c1e1b00 */
[----:B------:R-:W4:Y:S01]  /*0430*/  LDG.E.64 R4, desc[UR16][R4.64+-0x8] ;  /* 0xfffff81004047981 */ /* 0x000f22000c1e1b00 */
[----:B--2---:R-:W-:Y:S01]  /*0440*/  DFMA R20, R24, -R22, 1 ;  /* 0x3ff000001814742b */ /* 0x004fe20000000816 */
[----:B---3--:R-:W-:-:S07]  /*0450*/  FSETP.GEU.AND P1, PT, |R0|, 6.5827683646048100446e-37, PT ;  /* 0x036000000000780b */ /* 0x008fce0003f2e200 */
[----:B------:R-:W-:-:S08]  /*0460*/  DFMA R20, R20, R20, R20 ;  /* 0x000000141414722b */ /* 0x000fd00000000014 */
[----:B------:R-:W-:Y:S02]  /*0470*/  DFMA R24, R24, R20, R24 ;  /* 0x000000141818722b */ /* 0x000fe40000000018 */
[----:B------:R-:W0:Y:S06]  /*0480*/  LDC.64 R20, c[0x0][0x398] ;  /* 0x0000e600ff147b82 */ /* 0x000e2c0000000a00 */
[----:B------:R-:W-:-:S08]  /*0490*/  DFMA R28, R24, -R22, 1 ;  /* 0x3ff00000181c742b */ /* 0x000fd00000000816 */
[----:B------:R-:W-:Y:S02]  /*04a0*/  DFMA R24, R24, R28, R24 ;  /* 0x0000001c1818722b */ /* 0x000fe40000000018 */
[----:B----4-:R-:W-:-:S08]  /*04b0*/  DADD R26, R12, R12 ;  /* 0x000000000c1a7229 */ /* 0x010fd0000000000c */
[----:B------:R-:W-:-:S08]  /*04c0*/  DFMA R26, R10, 7, -R26 ;  /* 0x401c00000a1a782b */ /* 0x000fd0000000081a */
[----:B------:R-:W-:Y:S02]  /*04d0*/  DFMA R26, R8, -7, R26 ;  /* 0xc01c0000081a782b */ /* 0x000fe4000000001a */
[----:B------:R-:W-:-:S06]  /*04e0*/  DADD R18, R18, -R4 ;  /* 0x0000000012127229 */ /* 0x000fcc0000000804 */
[----:B------:R-:W-:Y:S02]  /*04f0*/  DFMA R22, R6, 2, R26 ;  /* 0x400000000616782b */ /* 0x000fe4000000001a */
[----:B------:R-:W1:Y:S06]  /*0500*/  LDC.64 R26, c[0x0][0x3a0] ;  /* 0x0000e800ff1a7b82 */ /* 0x000e6c0000000a00 */
[----:B-----5:R-:W-:Y:S02]  /*0510*/  DFMA R22, R22, -R16, R14 ;  /* 0x800000101616722b */ /* 0x020fe4000000000e */
[----:B0-----:R-:W-:-:S08]  /*0520*/  DMUL R16, R24, R20 ;  /* 0x0000001418107228 */ /* 0x001fd00000000000 */
[----:B------:R-:W-:-:S08]  /*0530*/  DFMA R20, R16, -24, R20 ;  /* 0xc03800001014782b */ /* 0x000fd00000000014 */
[----:B------:R-:W-:Y:S02]  /*0540*/  DFMA R16, R24, R20, R16 ;  /* 0x000000141810722b */ /* 0x000fe40000000010 */
[----:B-1----:R-:W-:-:S08]  /*0550*/  DMUL R26, R26, -3 ;  /* 0xc00800001a1a7828 */ /* 0x002fd00000000000 */
[----:B------:R-:W-:Y:S01]  /*0560*/  FFMA R3, RZ, 2.875, R17 ;  /* 0x40380000ff037823 */ /* 0x000fe20000000011 */
[----:B------:R-:W-:-:S04]  /*0570*/  DMUL R4, R26, 0.125 ;  /* 0x3fc000001a047828 */ /* 0x000fc80000000000 */
[----:B------:R-:W-:-:S04]  /*0580*/  FSETP.GT.AND P0, PT, |R3|, 1.469367938527859385e-39, PT ;  /* 0x001000000300780b */ /* 0x000fc80003f04200 */
[----:B------:R-:W-:-:S09]  /*0590*/  DFMA R4, R4, R18, R22 ;  /* 0x000000120404722b */ /* 0x000fd20000000016 */
[----:B------:R-:W-:Y:S05]  /*05a0*/  @P0 BRA P1, `(.L_x_1) ;  /* 0x0000000000140947 */ /* 0x000fea0000800000 */
[----:B------:R-:W-:Y:S01]  /*05b0*/  MOV R0, 0x5e0 ;  /* 0x000005e000007802 */ /* 0x000fe20000000f00 */
[----:B------:R-:W0:Y:S06]  /*05c0*/  LDCU.64 UR10, c[0x0][0x398] ;  /* 0x00007300ff0a77ac */ /* 0x000e2c0008000a00 */
[----:B0-----:R-:W-:Y:S05]  /*05d0*/  CALL.REL.NOINC `($__internal_0_$__cuda_sm20_div_rn_f64_full) ;  /* 0x00000000002c7944 */ /* 0x001fea0003c00000 */
[----:B------:R-:W-:Y:S02]  /*05e0*/  IMAD.U32 R16, RZ, RZ, UR4 ;  /* 0x00000004ff107e24 */ /* 0x000fe4000f8e00ff */
[----:B------:R-:W-:-:S07]  /*05f0*/  IMAD.U32 R17, RZ, RZ, UR5 ;  /* 0x00000005ff117e24 */ /* 0x000fce000f8e00ff */
.L_x_1:
[----:B------:R-:W-:Y:S01]  /*0600*/  DFMA R10, R10, -4, R12 ;  /* 0xc01000000a0a782b */ /* 0x000fe2000000000c */
[----:B------:R-:W0:Y:S07]  /*0610*/  LDC.64 R12, c[0x0][0x380] ;  /* 0x0000e000ff0c7b82 */ /* 0x000e2e0000000a00 */
[----:B------:R-:W-:-:S08]  /*0620*/  DFMA R10, R14, 6, R10 ;  /* 0x401800000e0a782b */ /* 0x000fd0000000000a */
[----:B------:R-:W-:-:S08]  /*0630*/  DFMA R10, R8, -4, R10 ;  /* 0xc0100000080a782b */ /* 0x000fd0000000000a */
[----:B------:R-:W-:Y:S01]  /*0640*/  DADD R10, R6, R10 ;  /* 0x00000000060a7229 */ /* 0x000fe2000000000a */
[----:B0-----:R-:W-:-:S07]  /*0650*/  IMAD.WIDE R2, R2, 0x8, R12 ;  /* 0x0000000802027825 */ /* 0x001fce00078e020c */
[----:B------:R-:W-:-:S07]  /*0660*/  DFMA R4, R10, -R16, R4 ;  /* 0x800000100a04722b */ /* 0x000fce0000000004 */
[----:B------:R-:W-:Y:S01]  /*0670*/  STG.E.64 desc[UR16][R2.64], R4 ;  /* 0x0000000402007986 */ /* 0x000fe2000c101b10 */
[----:B------:R-:W-:Y:S05]  /*0680*/  EXIT ;  /* 0x000000000000794d */ /* 0x000fea0003800000 */
        .weak           $__internal_0_$__cuda_sm20_div_rn_f64_full
        .type           $__internal_0_$__cuda_sm20_div_rn_f64_full,@function
        .size           $__internal_0_$__cuda_sm20_div_rn_f64_full,(.L_x_8 - $__internal_0_$__cuda_sm20_div_rn_f64_full)
$__internal_0_$__cuda_sm20_div_rn_f64_full:
[----:B------:R-:W-:Y:S01]  /*0690*/  MOV R3, UR7 ;  /* 0x0000000700037c02 */ /* 0x000fe20008000f00 */
[----:B------:R-:W-:Y:S01]  /*06a0*/  IMAD.U32 R16, RZ, RZ, UR6 ;  /* 0x00000006ff107e24 */ /* 0x000fe2000f8e00ff */
[----:B------:R-:W-:Y:S02]  /*06b0*/  ULOP3.LUT UR8, UR7, 0x800fffff, URZ, 0xc0, !UPT ;  /* 0x800fffff07087892 */ /* 0x000fe4000f8ec0ff */
[----:B------:R-:W-:Y:S01]  /*06c0*/  IMAD.U32 R17, RZ, RZ, UR7 ;  /* 0x00000007ff117e24 */ /* 0x000fe2000f8e00ff */
[----:B------:R-:W-:Y:S01]  /*06d0*/  FSETP.GEU.AND P0, PT, |R3|, 1.469367938527859385e-39, PT ;  /* 0x001000000300780b */ /* 0x000fe20003f0e200 */
[----:B------:R-:W-:Y:S01]  /*06e0*/  IMAD.MOV.U32 R18, RZ, RZ, 0x1 ;  /* 0x00000001ff127424 */ /* 0x000fe200078e00ff */
[----:B------:R-:W-:Y:S01]  /*06f0*/  ULOP3.LUT UR9, UR8, 0x3ff00000, URZ, 0xfc, !UPT ;  /* 0x3ff0000008097892 */ /* 0x000fe2000f8efcff */
[----:B------:R-:W-:Y:S01]  /*0700*/  MOV R3, UR11 ;  /* 0x0000000b00037c02 */ /* 0x000fe20008000f00 */
[----:B------:R-:W-:Y:S01]  /*0710*/  ULOP3.LUT UR4, UR7, 0x7ff00000, URZ, 0xc0, !UPT ;  /* 0x7ff0000007047892 */ /* 0x000fe2000f8ec0ff */
[----:B------:R-:W-:Y:S01]  /*0720*/  UMOV UR8, UR6 ;  /* 0x0000000600087c82 */ /* 0x000fe20008000000 */
[----:B------:R-:W-:Y:S01]  /*0730*/  ULOP3.LUT UR14, UR11, 0x7ff00000, URZ, 0xc0, !UPT ;  /* 0x7ff000000b0e7892 */ /* 0x000fe2000f8ec0ff */
[----:B------:R-:W-:-:S03]  /*0740*/  UMOV UR12, 0x1ca00000 ;  /* 0x1ca00000000c7882 */ /* 0x000fc60000000000 */
[----:B------:R-:W-:-:S03]  /*0750*/  UISETP.GE.U32.AND UP1, UPT, UR14, UR4, UPT ;  /* 0x000000040e00728c */ /* 0x000fc6000bf26070 */
[----:B------:R-:W-:Y:S01]  /*0760*/  VOTEU.ANY UP0, P0 ;  /* 0x0000000000ff7886 */ /* 0x000fe20000000100 */
[----:B------:R-:W-:Y:S01]  /*0770*/  PLOP3.LUT P0, PT, PT, PT, UP0, 0x80, 0x8 ;  /* 0x000000000008781c */ /* 0x000fe20003f0f008 */
[----:B------:R-:W-:Y:S01]  /*0780*/  USEL UR5, UR12, 0x63400000, !UP1 ;  /* 0x634000000c057887 */ /* 0x000fe2000c800000 */
[----:B------:R-:W-:-:S03]  /*0790*/  UMOV UR13, UR14 ;  /* 0x0000000e000d7c82 */ /* 0x000fc60008000000 */
[----:B------:R-:W-:-:S08]  /*07a0*/  ULOP3.LUT UR5, UR5, 0x800fffff, UR11, 0xf8, !UPT ;  /* 0x800fffff05057892 */ /* 0x000fd0000f8ef80b */
[----:B------:R-:W-:-:S10]  /*07b0*/  @!P0 DMUL R16, R16, 8.98846567431157953865e+307 ;  /* 0x7fe0000010108828 */ /* 0x000fd40000000000 */
[----:B------:R-:W-:Y:S02]  /*07c0*/  @!P0 R2UR UR19, R17 ;  /* 0x00000000111382ca */ /* 0x000fe400000e0000 */
[----:B------:R-:W-:Y:S02]  /*07d0*/  @!P0 R2UR UR18, R16 ;  /* 0x00000000101282ca */ /* 0x000fe400000e0000 */
[----:B------:R-:W-:-:S09]  /*07e0*/  FSETP.GEU.AND P0, PT, |R3|, 1.469367938527859385e-39, PT ;  /* 0x001000000300780b */ /* 0x000fd20003f0e200 */
[----:B------:R-:W-:Y:S02]  /*07f0*/  @!UP0 UMOV UR9, UR19 ;  /* 0x0000001300098c82 */ /* 0x000fe40008000000 */
[----:B------:R-:W0:Y:S01]  /*0800*/  MUFU.RCP64H R19, UR9 ;  /* 0x0000000900137d08 */ /* 0x000e220008001800 */
[----:B------:R-:W-:Y:S01]  /*0810*/  @!UP0 UMOV UR8, UR18 ;  /* 0x0000001200088c82 */ /* 0x000fe20008000000 */
[----:B------:R-:W-:Y:S01]  /*0820*/  MOV R17, UR9 ;  /* 0x0000000900117c02 */ /* 0x000fe20008000f00 */
[----:B------:R-:W-:Y:S02]  /*0830*/  IMAD.U32 R16, RZ, RZ, UR8 ;  /* 0x00000008ff107e24 */ /* 0x000fe4000f8e00ff */
[----:B------:R-:W-:Y:S02]  /*0840*/  IMAD.U32 R22, RZ, RZ, UR8 ;  /* 0x00000008ff167e24 */ /* 0x000fe4000f8e00ff */
[----:B------:R-:W-:Y:S02]  /*0850*/  IMAD.U32 R23, RZ, RZ, UR9 ;  /* 0x00000009ff177e24 */ /* 0x000fe4000f8e00ff */
[----:B0-----:R-:W-:-:S08]  /*0860*/  DFMA R16, R18, -R16, 1 ;  /* 0x3ff000001210742b */ /* 0x001fd00000000810 */
[----:B------:R-:W-:-:S08]  /*0870*/  DFMA R16, R16, R16, R16 ;  /* 0x000000101010722b */ /* 0x000fd00000000010 */
[----:B------:R-:W-:Y:S01]  /*0880*/  DFMA R18, R18, R16, R18 ;  /* 0x000000101212722b */ /* 0x000fe20000000012 */
[----:B------:R-:W-:Y:S02]  /*0890*/  IMAD.U32 R17, RZ, RZ, UR11 ;  /* 0x0000000bff117e24 */ /* 0x000fe4000f8e00ff */
[----:B------:R-:W-:Y:S02]  /*08a0*/  IMAD.U32 R16, RZ, RZ, UR10 ;  /* 0x0000000aff107e24 */ /* 0x000fe4000f8e00ff */
[----:B------:R-:W-:-:S03]  /*08b0*/  IMAD.U32 R17, RZ, RZ, UR5 ;  /* 0x00000005ff117e24 */ /* 0x000fc6000f8e00ff */
[----:B------:R-:W-:-:S08]  /*08c0*/  DFMA R22, R18, -R22, 1 ;  /* 0x3ff000001216742b */ /* 0x000fd00000000816 */
[----:B------:R-:W-:Y:S01]  /*08d0*/  DFMA R22, R18, R22, R18 ;  /* 0x000000161216722b */ /* 0x000fe20000000012 */
[----:B------:R-:W-:Y:S10]  /*08e0*/  @P0 BRA `(.L_x_2) ;  /* 0x0000000000340947 */ /* 0x000ff40003800000 */
[----:B------:R-:W-:Y:S01]  /*08f0*/  ULOP3.LUT UR5, UR7, 0x7ff00000, URZ, 0xc0, !UPT ;  /* 0x7ff0000007057892 */ /* 0x000fe2000f8ec0ff */
[----:B------:R-:W-:-:S03]  /*0900*/  IMAD.MOV.U32 R18, RZ, RZ, RZ ;  /* 0x000000ffff127224 */ /* 0x000fc600078e00ff */
[----:B------:R-:W-:-:S04]  /*0910*/  UISETP.GE.U32.AND UP1, UPT, UR14, UR5, UPT ;  /* 0x000000050e00728c */ /* 0x000fc8000bf26070 */
[----:B------:R-:W-:-:S04]  /*0920*/  USEL UR5, UR12, 0x63400000, !UP1 ;  /* 0x634000000c057887 */ /* 0x000fc8000c800000 */
[----:B------:R-:W-:-:S04]  /*0930*/  ULOP3.LUT UR5, UR5, 0x80000000, UR11, 0xf8, !UPT ;  /* 0x8000000005057892 */ /* 0x000fc8000f8ef80b */
[----:B------:R-:W-:-:S06]  /*0940*/  ULOP3.LUT UR5, UR5, 0x100000, URZ, 0xfc, !UPT ;  /* 0x0010000005057892 */ /* 0x000fcc000f8efcff */
[----:B------:R-:W-:-:S06]  /*0950*/  MOV R19, UR5 ;  /* 0x0000000500137c02 */ /* 0x000fcc0008000f00 */
[----:B------:R-:W-:-:S10]  /*0960*/  DFMA R16, R16, 2, -R18 ;  /* 0x400000001010782b */ /* 0x000fd40000000812 */
[----:B------:R-:W-:Y:S02]  /*0970*/  R2UR UR20, R16 ;  /* 0x00000000101472ca */ /* 0x000fe400000e0000 */
[----:B------:R-:W-:-:S11]  /*0980*/  R2UR UR21, R17 ;  /* 0x00000000111572ca */ /* 0x000fd600000e0000 */
[----:B------:R-:W-:Y:S02]  /*0990*/  IMAD.U32 R16, RZ, RZ, UR20 ;  /* 0x00000014ff107e24 */ /* 0x000fe4000f8e00ff */
[----:B------:R-:W-:Y:S01]  /*09a0*/  IMAD.U32 R17, RZ, RZ, UR21 ;  /* 0x00000015ff117e24 */ /* 0x000fe2000f8e00ff */
[----:B------:R-:W-:-:S12]  /*09b0*/  ULOP3.LUT UR13, UR21, 0x7ff00000, URZ, 0xc0, !UPT ;  /* 0x7ff00000150d7892 */ /* 0x000fd8000f8ec0ff */
.L_x_2:
[----:B------:R-:W-:Y:S01]  /*09c0*/  UMOV UR12, UR4 ;  /* 0x00000004000c7c82 */ /* 0x000fe20008000000 */
[----:B------:R-:W-:Y:S01]  /*09d0*/  @!UP0 ULOP3.LUT UR12, UR19, 0x7ff00000, URZ, 0xc0, !UPT ;  /* 0x7ff00000130c8892 */ /* 0x000fe2000f8ec0ff */
[----:B------:R-:W-:Y:S01]  /*09e0*/  DMUL R18, R22, R16 ;  /* 0x0000001016127228 */ /* 0x000fe20000000000 */
[----:B------:R-:W-:Y:S02]  /*09f0*/  UIADD3 UR4, UPT, UPT, UR13, -0x1, URZ ;  /* 0xffffffff0d047890 */ /* 0x000fe4000fffe0ff */
[----:B------:R-:W-:Y:S02]  /*0a00*/  UIADD3 UR5, UPT, UPT, UR12, -0x1, URZ ;  /* 0xffffffff0c057890 */ /* 0x000fe4000fffe0ff */
[----:B------:R-:W-:-:S03]  /*0a10*/  UISETP.GT.U32.AND UP0, UPT, UR4, 0x7feffffe, UPT ;  /* 0x7feffffe0400788c */ /* 0x000fc6000bf04070 */
[----:B------:R-:W-:Y:S01]  /*0a20*/  DFMA R20, R18, -UR8, R16 ;  /* 0x8000000812147c2b */ /* 0x000fe20008000010 */
[----:B------:R-:W-:-:S07]  /*0a30*/  UISETP.GT.U32.OR UP0, UPT, UR5, 0x7feffffe, UP0 ;  /* 0x7feffffe0500788c */ /* 0x000fce0008704470 */
[----:B------:R-:W-:Y:S02]  /*0a40*/  DFMA R18, R22, R20, R18 ;  /* 0x000000141612722b */ /* 0x000fe40000000012 */
[----:B------:R-:W-:Y:S09]  /*0a50*/  BRA.U UP0, `(.L_x_3) ;  /* 0x0000000100947547 */ /* 0x000ff2000b800000 */
[----:B------:R-:W-:Y:S01]  /*0a60*/  ULOP3.LUT UR4, UR7, 0x7ff00000, URZ, 0xc0, !UPT ;  /* 0x7ff0000007047892 */ /* 0x000fe2000f8ec0ff */
[----:B------:R-:W-:-:S03]  /*0a70*/  MOV R3, UR14 ;  /* 0x0000000e00037c02 */ /* 0x000fc60008000f00 */
[----:B------:R-:W-:Y:S02]  /*0a80*/  UISETP.GE.U32.AND UP0, UPT, UR14, UR4, UPT ;  /* 0x000000040e00728c */ /* 0x000fe4000bf06070 */
[----:B------:R-:W-:Y:S01]  /*0a90*/  IMAD.U32 R20, RZ, RZ, UR4 ;  /* 0x00000004ff147e24 */ /* 0x000fe2000f8e00ff */
[----:B------:R-:W-:Y:S02]  /*0aa0*/  UMOV UR4, 0x1ca00000 ;  /* 0x1ca0000000047882 */ /* 0x000fe40000000000 */
[----:B------:R-:W-:Y:S02]  /*0ab0*/  USEL UR4, UR4, 0x63400000, !UP0 ;  /* 0x6340000004047887 */ /* 0x000fe4000c000000 */
[----:B------:R-:W-:Y:S02]  /*0ac0*/  VIADDMNMX R3, R3, -R20, 0xb9600000, !PT ;  /* 0xb960000003037446 */ /* 0x000fe40007800914 */
[----:B------:R-:W-:Y:S02]  /*0ad0*/  MOV R20, RZ ;  /* 0x000000ff00147202 */ /* 0x000fe40000000f00 */
[----:B------:R-:W-:-:S05]  /*0ae0*/  VIMNMX R3, PT, PT, R3, 0x46a00000, PT ;  /* 0x46a0000003037848 */ /* 0x000fca0003fe0100 */
[----:B------:R-:W-:-:S04]  /*0af0*/  VIADD R3, R3, -UR4 ;  /* 0x8000000403037c36 */ /* 0x000fc80008000000 */
[----:B------:R-:W-:-:S06]  /*0b00*/  VIADD R21, R3, 0x7fe00000 ;  /* 0x7fe0000003157836 */ /* 0x000fcc0000000000 */
[----:B------:R-:W-:-:S10]  /*0b10*/  DMUL R22, R18, R20 ;  /* 0x0000001412167228 */ /* 0x000fd40000000000 */
[----:B------:R-:W-:Y:S02]  /*0b20*/  R2UR UR5, R23 ;  /* 0x00000000170572ca */ /* 0x000fe400000e0000 */
[----:B------:R-:W-:-:S11]  /*0b30*/  R2UR UR4, R22 ;  /* 0x00000000160472ca */ /* 0x000fd600000e0000 */
[----:B------:R-:W-:-:S05]  /*0b40*/  IMAD.U32 R22, RZ, RZ, UR5 ;  /* 0x00000005ff167e24 */ /* 0x000fca000f8e00ff */
[----:B------:R-:W-:-:S13]  /*0b50*/  FSETP.GTU.AND P0, PT, |R22|, 1.469367938527859385e-39, PT ;  /* 0x001000001600780b */ /* 0x000fda0003f0c200 */
[----:B------:R-:W-:Y:S05]  /*0b60*/  @P0 BRA `(.L_x_4) ;  /* 0x0000000000b40947 */ /* 0x000fea0003800000 */
[----:B------:R-:W-:Y:S01]  /*0b70*/  DFMA R16, R18, -UR8, R16 ;  /* 0x8000000812107c2b */ /* 0x000fe20008000010 */
[----:B------:R-:W-:-:S09]  /*0b80*/  IMAD.MOV.U32 R20, RZ, RZ, RZ ;  /* 0x000000ffff147224 */ /* 0x000fd200078e00ff */
[----:B------:R-:W-:Y:S02]  /*0b90*/  R2UR UR9, R17 ;  /* 0x00000000110972ca */ /* 0x000fe400000e0000 */
[----:B------:R-:W-:-:S11]  /*0ba0*/  R2UR UR8, R16 ;  /* 0x00000000100872ca */ /* 0x000fd600000e0000 */
[----:B------:R-:W-:Y:S01]  /*0bb0*/  FSETP.NEU.AND P0, PT, RZ, UR9, PT ;  /* 0x00000009ff007c0b */ /* 0x000fe2000bf0d000 */
[----:B------:R-:W-:-:S06]  /*0bc0*/  ULOP3.LUT UR8, UR9, 0x80000000, UR7, 0x48, !UPT ;  /* 0x8000000009087892 */ /* 0x000fcc000f8e4807 */
[----:B------:R-:W-:-:S06]  /*0bd0*/  LOP3.LUT R21, R21, UR8, RZ, 0xfc, !PT ;  /* 0x0000000815157c12 */ /* 0x000fcc000f8efcff */
[----:B------:R-:W-:Y:S05]  /*0be0*/  @!P0 BRA `(.L_x_4) ;  /* 0x0000000000948947 */ /* 0x000fea0003800000 */
[----:B------:R-:W-:Y:S01]  /*0bf0*/  IMAD.MOV R17, RZ, RZ, -R3 ;  /* 0x000000ffff117224 */ /* 0x000fe200078e0a03 */
[----:B------:R-:W-:Y:S02]  /*0c00*/  MOV R16, RZ ;  /* 0x000000ff00107202 */ /* 0x000fe40000000f00 */
[----:B------:R-:W-:-:S04]  /*0c10*/  IADD3 R3, PT, PT, -R3, -0x43300000, RZ ;  /* 0xbcd0000003037810 */ /* 0x000fc80007ffe1ff */
[----:B------:R-:W-:Y:S02]  /*0c20*/  DFMA R16, -R16, UR4, R18 ;  /* 0x0000000410107c2b */ /* 0x000fe40008000112 */
[----:B------:R-:W-:-:S08]  /*0c30*/  DMUL.RP R18, R18, R20 ;  /* 0x0000001412127228 */ /* 0x000fd00000008000 */
[----:B------:R-:W-:Y:S02]  /*0c40*/  FSETP.NEU.AND P0, PT, |R17|, R3, PT ;  /* 0x000000031100720b */ /* 0x000fe40003f0d200 */
[----:B------:R-:W-:Y:S02]  /*0c50*/  LOP3.LUT R3, R19, UR8, RZ, 0x3c, !PT ;  /* 0x0000000813037c12 */ /* 0x000fe4000f8e3cff */
[----:B------:R-:W-:Y:S02]  /*0c60*/  FSEL R18, R18, UR4, !P0 ;  /* 0x0000000412127c08 */ /* 0x000fe4000c000000 */
[----:B------:R-:W-:Y:S02]  /*0c70*/  FSEL R3, R3, UR5, !P0 ;  /* 0x0000000503037c08 */ /* 0x000fe4000c000000 */
[----:B------:R-:W-:Y:S02]  /*0c80*/  R2UR UR4, R18 ;  /* 0x00000000120472ca */ /* 0x000fe400000e0000 */
[----:B------:R-:W-:Y:S01]  /*0c90*/  R2UR UR5, R3 ;  /* 0x00000000030572ca */ /* 0x000fe200000e0000 */
[----:B------:R-:W-:-:S14]  /*0ca0*/  BRA `(.L_x_4) ;  /* 0x0000000000647947 */ /* 0x000fdc0003800000 */
.L_x_3:
[----:B------:R-:W-:Y:S02]  /*0cb0*/  IMAD.U32 R16, RZ, RZ, UR10 ;  /* 0x0000000aff107e24 */ /* 0x000fe4000f8e00ff */
[----:B------:R-:W-:-:S06]  /*0cc0*/  IMAD.U32 R17, RZ, RZ, UR11 ;  /* 0x0000000bff117e24 */ /* 0x000fcc000f8e00ff */
[----:B------:R-:W-:-:S14]  /*0cd0*/  DSETP.NAN.AND P0, PT, R16, UR10, PT ;  /* 0x0000000a10007e2a */ /* 0x000fdc000bf08000 */
[----:B------:R-:W-:Y:S05]  /*0ce0*/  @P0 BRA `(.L_x_5) ;  /* 0x00000000004c0947 */ /* 0x000fea0003800000 */
[----:B------:R-:W-:Y:S01]  /*0cf0*/  IMAD.U32 R16, RZ, RZ, UR6 ;  /* 0x00000006ff107e24 */ /* 0x000fe2000f8e00ff */
[----:B------:R-:W-:-:S06]  /*0d00*/  MOV R17, UR7 ;  /* 0x0000000700117c02 */ /* 0x000fcc0008000f00 */
[----:B------:R-:W-:-:S14]  /*0d10*/  DSETP.NAN.AND P0, PT, R16, UR6, PT ;  /* 0x0000000610007e2a */ /* 0x000fdc000bf08000 */
[----:B------:R-:W-:Y:S05]  /*0d20*/  @P0 BRA `(.L_x_6) ;  /* 0x0000000000300947 */ /* 0x000fea0003800000 */
[----:B------:R-:W-:Y:S01]  /*0d30*/  UISETP.NE.AND UP0, UPT, UR13, UR12, UPT ;  /* 0x0000000c0d00728c */ /* 0x000fe2000bf05270 */
[----:B------:R-:W-:Y:S01]  /*0d40*/  UMOV UR4, 0x0 ;  /* 0x0000000000047882 */ /* 0x000fe20000000000 */
[----:B------:R-:W-:-:S07]  /*0d50*/  UMOV UR5, 0xfff80000 ;  /* 0xfff8000000057882 */ /* 0x000fce0000000000 */
[----:B------:R-:W-:Y:S05]  /*0d60*/  BRA.U !UP0, `(.L_x_4) ;  /* 0x0000000108347547 */ /* 0x000fea000b800000 */
[----:B------:R-:W-:Y:S02]  /*0d70*/  UISETP.NE.AND UP0, UPT, UR13, 0x7ff00000, UPT ;  /* 0x7ff000000d00788c */ /* 0x000fe4000bf05270 */
[----:B------:R-:W-:Y:S02]  /*0d80*/  ULOP3.LUT UR5, UR11, 0x80000000, UR7, 0x48, !UPT ;  /* 0x800000000b057892 */ /* 0x000fe4000f8e4807 */
[----:B------:R-:W-:-:S11]  /*0d90*/  UISETP.EQ.OR UP0, UPT, UR12, URZ, !UP0 ;  /* 0x000000ff0c00728c */ /* 0x000fd6000c702670 */
[----:B------:R-:W-:Y:S01]  /*0da0*/  @UP0 ULOP3.LUT UR8, UR5, 0x7ff00000, URZ, 0xfc, !UPT ;  /* 0x7ff0000005080892 */ /* 0x000fe2000f8efcff */
[----:B------:R-:W-:Y:S01]  /*0db0*/  @!UP0 UMOV UR4, URZ ;  /* 0x000000ff00048c82 */ /* 0x000fe20008000000 */
[----:B------:R-:W-:-:S05]  /*0dc0*/  @UP0 UMOV UR4, URZ ;  /* 0x000000ff00040c82 */ /* 0x000fca0008000000 */
[----:B------:R-:W-:Y:S01]  /*0dd0*/  @UP0 UMOV UR5, UR8 ;  /* 0x0000000800050c82 */ /* 0x000fe20008000000 */
[----:B------:R-:W-:Y:S05]  /*0de0*/  BRA `(.L_x_4) ;  /* 0x0000000000147947 */ /* 0x000fea0003800000 */
.L_x_6:
[----:B------:R-:W-:Y:S01]  /*0df0*/  ULOP3.LUT UR5, UR7, 0x80000, URZ, 0xfc, !UPT ;  /* 0x0008000007057892 */ /* 0x000fe2000f8efcff */
[----:B------:R-:W-:Y:S01]  /*0e00*/  UMOV UR4, UR6 ;  /* 0x0000000600047c82 */ /* 0x000fe20008000000 */
[----:B------:R-:W-:Y:S10]  /*0e10*/  BRA `(.L_x_4) ;  /* 0x0000000000087947 */ /* 0x000ff40003800000 */
.L_x_5:
[----:B------:R-:W-:Y:S01]  /*0e20*/  ULOP3.LUT UR5, UR11, 0x80000, URZ, 0xfc, !UPT ;  /* 0x000800000b057892 */ /* 0x000fe2000f8efcff */
[----:B------:R-:W-:-:S11]  /*0e30*/  UMOV UR4, UR10 ;  /* 0x0000000a00047c82 */ /* 0x000fd60008000000 */
.L_x_4:
[----:B------:R-:W-:Y:S02]  /*0e40*/  IMAD.MOV.U32 R16, RZ, RZ, R0 ;  /* 0x000000ffff107224 */ /* 0x000fe400078e0000 */
[----:B------:R-:W-:-:S04]  /*0e50*/  IMAD.MOV.U32 R17, RZ, RZ, 0x0 ;  /* 0x00000000ff117424 */ /* 0x000fc800078e00ff */
[----:B------:R-:W-:Y:S05]  /*0e60*/  RET.REL.NODEC R16 `(_Z17rusonov_update_p2PdPKdS1_ddi) ;  /* 0xfffffff010647950 */ /* 0x000fea0003c3ffff */
.L_x_7:
[----:B------:R-:W-:-:S00]  /*0e70*/  BRA `(.L_x_7) ;  /* 0xfffffffc00fc7947 */ /* 0x000fc0000383ffff */
[----:B------:R-:W-:-:S00]  /*0e80*/  NOP ;  /* 0x0000000000007918 */ /* 0x000fc00000000000 */
[----:B------:R-:W-:-:S00]  /*0e90*/  NOP ;  /* 0x0000000000007918 */ /* 0x000fc00000000000 */
[----:B------:R-:W-:-:S00]  /*0ea0*/  NOP ;  /* 0x0000000000007918 */ /* 0x000fc00000000000 */
[----:B------:R-:W-:-:S00]  /*0eb0*/  NOP ;  /* 0x0000000000007918 */ /* 0x000fc00000000000 */
[----:B------:R-:W-:-:S00]  /*0ec0*/  NOP ;  /* 0x0000000000007918 */ /* 0x000fc00000000000 */
[----:B------:R-:W-:-:S00]  /*0ed0*/  NOP ;  /* 0x0000000000007918 */ /* 0x000fc00000000000 */
[----:B------:R-:W-:-:S00]  /*0ee0*/  NOP ;  /* 0x0000000000007918 */ /* 0x000fc00000000000 */
[----:B------:R-:W-:-:S00]  /*0ef0*/  NOP ;  /* 0x0000000000007918 */ /* 0x000fc00000000000 */
.L_x_8:


//--------------------- .nv.shared.reserved.0     --------------------------
	.section	.nv.shared.reserved.0,"aw",@nobits
	.weak		__nv_reservedSMEM_offset_0_alias
	.size		__nv_reservedSMEM_offset_0_alias, 0, 64
	.other		__nv_reservedSMEM_offset_0_alias,@"STO_CUDA_RESERVED_SHARED STV_DEFAULT"
__nv_reservedSMEM_offset_0_alias:
	.zero		0
	.zero		64


//--------------------- .nv.constant0._Z17rusonov_update_p2PdPKdS1_ddi --------------------------
	.section	.nv.constant0._Z17rusonov_update_p2PdPKdS1_ddi,"a",@progbits
	.sectionflags	@""
	.align	4
.nv.constant0._Z17rusonov_update_p2PdPKdS1_ddi:
	.zero		940


//--------------------- SYMBOLS --------------------------

	.type		.nv.reservedSmem.offset0,@object
	.size		.nv.reservedSmem.offset0,0x4
